//
// Generated by NVIDIA NVVM Compiler
//
// Compiler Build ID: CL-36424714
// Cuda compilation tools, release 13.0, V13.0.88
// Based on NVVM 20.0.0
//

.version 9.0
.target sm_100
.address_size 64

	// .globl	_Z3addlPhS_S_

.visible .entry _Z3addlPhS_S_(
	.param .u64 _Z3addlPhS_S__param_0,
	.param .u64 .ptr .align 1 _Z3addlPhS_S__param_1,
	.param .u64 .ptr .align 1 _Z3addlPhS_S__param_2,
	.param .u64 .ptr .align 1 _Z3addlPhS_S__param_3
)
{
	.reg .pred 	%p<8>;
	.reg .b16 	%rs<28>;
	.reg .b32 	%r<5>;
	.reg .b64 	%rd<18>;

	ld.param.u64 	%rd7, [_Z3addlPhS_S__param_0];
	ld.param.u64 	%rd8, [_Z3addlPhS_S__param_2];
	ld.param.u64 	%rd9, [_Z3addlPhS_S__param_3];
	mov.u32 	%r2, %ctaid.x;
	mov.u32 	%r3, %ntid.x;
	mov.u32 	%r4, %tid.x;
	mad.lo.s32 	%r1, %r2, %r3, %r4;
	cvt.u16.u32 	%rs25, %r1;
	setp.lt.s64 	%p1, %rd7, 1;
	@%p1 bra 	$L__BB0_6;
	add.s16 	%rs2, %rs25, 32;
	and.b64  	%rd1, %rd7, 3;
	and.b64  	%rd2, %rd7, 9223372036854775804;
	mul.lo.s16 	%rs12, %rs2, %rs2;
	mul.lo.s16 	%rs3, %rs12, %rs12;
	setp.eq.s64 	%p2, %rd1, 2;
	selp.b16 	%rs13, 1, %rs2, %p2;
	mul.lo.s16 	%rs4, %rs2, %rs13;
	mov.b64 	%rd16, 0;
$L__BB0_2:
	setp.lt.u64 	%p3, %rd7, 4;
	@%p3 bra 	$L__BB0_5;
	mov.u64 	%rd17, %rd2;
$L__BB0_4:
	mul.lo.s16 	%rs25, %rs25, %rs3;
	add.s64 	%rd17, %rd17, -4;
	setp.ne.s64 	%p4, %rd17, 0;
	@%p4 bra 	$L__BB0_4;
$L__BB0_5:
	setp.eq.s64 	%p5, %rd1, 1;
	setp.eq.s64 	%p6, %rd1, 0;
	mul.lo.s16 	%rs15, %rs25, %rs2;
	selp.b16 	%rs16, 1, %rs4, %p5;
	mul.lo.s16 	%rs17, %rs15, %rs16;
	selp.b16 	%rs25, %rs25, %rs17, %p6;
	add.s64 	%rd16, %rd16, 1;
	setp.ne.s64 	%p7, %rd16, %rd7;
	@%p7 bra 	$L__BB0_2;
$L__BB0_6:
	cvta.to.global.u64 	%rd11, %rd8;
	cvta.to.global.u64 	%rd12, %rd9;
	shl.b16 	%rs18, %rs25, 1;
	cvt.s64.s32 	%rd13, %r1;
	add.s64 	%rd14, %rd11, %rd13;
	ld.global.u8 	%rs19, [%rd14];
	add.s16 	%rs20, %rs19, %rs18;
	add.s64 	%rd15, %rd12, %rd13;
	ld.global.u8 	%rs21, [%rd15];
	add.s16 	%rs22, %rs20, %rs21;
	st.global.u8 	[%rd15], %rs22;
	ret;

}


// ===== COMPILED SASS (sm_100) =====

	.target	sm_100

	.elftype	@"ET_EXEC"


//--------------------- .note.nv.tkinfo           --------------------------
	.section	.note.nv.tkinfo,"",@"SHT_NOTE"
	.sectionflags	@"SHF_NOTE_NV_TKINFO"
	.tkinfo
        /*0018*/ 	.word	0x00000002
        /*0030*/ 	.string	""
        /*0030*/ 	.string	"ptxas"
        /*0030*/ 	.string	"Cuda compilation tools, release 13.0, V13.0.88"
        /*0030*/ 	.string	"Build cuda_13.0.r13.0/compiler.36424714_0"
        /*0030*/ 	.string	"-arch sm_100 -m 64 "



//--------------------- .note.nv.cuinfo           --------------------------
	.section	.note.nv.cuinfo,"",@"SHT_NOTE"
	.sectionflags	@"SHF_NOTE_NV_CUINFO"
        /*0018*/ 	.short	0x0002
        /*001a*/ 	.short	0x0064
        /*001c*/ 	.short	0x0082
	.zero		2


//--------------------- .nv.info                  --------------------------
	.section	.nv.info,"",@"SHT_CUDA_INFO"
	.align	4


	//----- nvinfo : EIATTR_REGCOUNT
	.align		4
        /*0000*/ 	.byte	0x04, 0x2f
        /*0002*/ 	.short	(.L_1 - .L_0)
	.align		4
.L_0:
        /*0004*/ 	.word	index@(_Z3addlPhS_S_)
        /*0008*/ 	.word	0x0000000e


	//----- nvinfo : EIATTR_FRAME_SIZE
	.align		4
.L_1:
        /*000c*/ 	.byte	0x04, 0x11
        /*000e*/ 	.short	(.L_3 - .L_2)
	.align		4
.L_2:
        /*0010*/ 	.word	index@(_Z3addlPhS_S_)
        /*0014*/ 	.word	0x00000000


	//----- nvinfo : EIATTR_MIN_STACK_SIZE
	.align		4
.L_3:
        /*0018*/ 	.byte	0x04, 0x12
        /*001a*/ 	.short	(.L_5 - .L_4)
	.align		4
.L_4:
        /*001c*/ 	.word	index@(_Z3addlPhS_S_)
        /*0020*/ 	.word	0x00000000
.L_5:


//--------------------- .nv.compat                --------------------------
	.section	.nv.compat,"",@"SHT_CUDA_COMPAT_INFO"
	.align	4
        /*0000*/ 	.byte	0x02, 0x09, 0x00, 0x00, 0x02, 0x02, 0x01, 0x00, 0x02, 0x05, 0x05, 0x00, 0x03, 0x07, 0x01, 0x01
        /*0010*/ 	.byte	0x02, 0x03, 0x00, 0x00, 0x02, 0x06, 0x01, 0x00, 0x04, 0x0b, 0x08, 0x00, 0x09, 0x00, 0x00, 0x00
        /*0020*/ 	.byte	0x00, 0x00, 0x00, 0x00


//--------------------- .nv.info._Z3addlPhS_S_    --------------------------
	.section	.nv.info._Z3addlPhS_S_,"",@"SHT_CUDA_INFO"
	.sectionflags	@""
	.align	4


	//----- nvinfo : EIATTR_CUDA_API_VERSION
	.align		4
        /*0000*/ 	.byte	0x04, 0x37
        /*0002*/ 	.short	(.L_7 - .L_6)
.L_6:
        /*0004*/ 	.word	0x00000082


	//----- nvinfo : EIATTR_KPARAM_INFO
	.align		4
.L_7:
        /*0008*/ 	.byte	0x04, 0x17
        /*000a*/ 	.short	(.L_9 - .L_8)
.L_8:
        /*000c*/ 	.word	0x00000000
        /*0010*/ 	.short	0x0003
        /*0012*/ 	.short	0x0018
        /*0014*/ 	.byte	0x00, 0xf5, 0x21, 0x00


	//----- nvinfo : EIATTR_KPARAM_INFO
	.align		4
.L_9:
        /*0018*/ 	.byte	0x04, 0x17
        /*001a*/ 	.short	(.L_11 - .L_10)
.L_10:
        /*001c*/ 	.word	0x00000000
        /*0020*/ 	.short	0x0002
        /*0022*/ 	.short	0x0010
        /*0024*/ 	.byte	0x00, 0xf5, 0x21, 0x00


	//----- nvinfo : EIATTR_KPARAM_INFO
	.align		4
.L_11:
        /*0028*/ 	.byte	0x04, 0x17
        /*002a*/ 	.short	(.L_13 - .L_12)
.L_12:
        /*002c*/ 	.word	0x00000000
        /*0030*/ 	.short	0x0001
        /*0032*/ 	.short	0x0008
        /*0034*/ 	.byte	0x00, 0xf5, 0x21, 0x00


	//----- nvinfo : EIATTR_KPARAM_INFO
	.align		4
.L_13:
        /*0038*/ 	.byte	0x04, 0x17
        /*003a*/ 	.short	(.L_15 - .L_14)
.L_14:
        /*003c*/ 	.word	0x00000000
        /*0040*/ 	.short	0x0000
        /*0042*/ 	.short	0x0000
        /*0044*/ 	.byte	0x00, 0xf0, 0x21, 0x00


	//----- nvinfo : EIATTR_SPARSE_MMA_MASK
	.align		4
.L_15:
        /*0048*/ 	.byte	0x03, 0x50
        /*004a*/ 	.short	0x0000


	//----- nvinfo : EIATTR_MAXREG_COUNT
	.align		4
        /*004c*/ 	.byte	0x03, 0x1b
        /*004e*/ 	.short	0x00ff


	//----- nvinfo : EIATTR_MERCURY_ISA_VERSION
	.align		4
        /*0050*/ 	.byte	0x03, 0x5f
        /*0052*/ 	.short	0x0101


	//----- nvinfo : EIATTR_VRC_CTA_INIT_COUNT
	.align		4
        /*0054*/ 	.byte	0x02, 0x4a
	.zero		1
	.zero		1


	//----- nvinfo : EIATTR_EXIT_INSTR_OFFSETS
	.align		4
        /*0058*/ 	.byte	0x04, 0x1c
        /*005a*/ 	.short	(.L_17 - .L_16)


	//   ....[0]....
.L_16:
        /*005c*/ 	.word	0x000006a0


	//----- nvinfo : EIATTR_CBANK_PARAM_SIZE
	.align		4
.L_17:
        /*0060*/ 	.byte	0x03, 0x19
        /*0062*/ 	.short	0x0020


	//----- nvinfo : EIATTR_PARAM_CBANK
	.align		4
        /*0064*/ 	.byte	0x04, 0x0a
        /*0066*/ 	.short	(.L_19 - .L_18)
	.align		4
.L_18:
        /*0068*/ 	.word	index@(.nv.constant0._Z3addlPhS_S_)
        /*006c*/ 	.short	0x0380
        /*006e*/ 	.short	0x0020


	//----- nvinfo : EIATTR_SW_WAR
	.align		4
.L_19:
        /*0070*/ 	.byte	0x04, 0x36
        /*0072*/ 	.short	(.L_21 - .L_20)
.L_20:
        /*0074*/ 	.word	0x00000008
.L_21:


//--------------------- .nv.callgraph             --------------------------
	.section	.nv.callgraph,"",@"SHT_CUDA_CALLGRAPH"
	.align	4
	.sectionentsize	8
	.align		4
        /*0000*/ 	.word	0x00000000
	.align		4
        /*0004*/ 	.word	0xffffffff
	.align		4
        /*0008*/ 	.word	0x00000000
	.align		4
        /*000c*/ 	.word	0xfffffffe
	.align		4
        /*0010*/ 	.word	0x00000000
	.align		4
        /*0014*/ 	.word	0xfffffffd
	.align		4
        /*0018*/ 	.word	0x00000000
	.align		4
        /*001c*/ 	.word	0xfffffffc


//--------------------- .text._Z3addlPhS_S_       --------------------------
	.section	.text._Z3addlPhS_S_,"ax",@progbits
	.align	128
        .global         _Z3addlPhS_S_
        .type           _Z3addlPhS_S_,@function
        .size           _Z3addlPhS_S_,(.L_x_9 - _Z3addlPhS_S_)
        .other          _Z3addlPhS_S_,@"STO_CUDA_ENTRY STV_DEFAULT"
_Z3addlPhS_S_:
.text._Z3addlPhS_S_:
[----:B------:R-:W-:Y:S08]  /*0000*/  LDC R1, c[0x0][0x37c] ;  /* 0x0000df00ff017b82 */ /* 0x000ff00000000800 */
[----:B------:R-:W0:Y:S01]  /*0010*/  LDC.64 R2, c[0x0][0x380] ;  /* 0x0000e000ff027b82 */ /* 0x000e220000000a00 */
[----:B------:R-:W1:Y:S01]  /*0020*/  S2R R5, SR_TID.X ;  /* 0x0000000000057919 */ /* 0x000e620000002100 */
[----:B------:R-:W2:Y:S06]  /*0030*/  LDCU.64 UR6, c[0x0][0x358] ;  /* 0x00006b00ff0677ac */ /* 0x000eac0008000a00 */
[----:B------:R-:W1:Y:S08]  /*0040*/  S2UR UR4, SR_CTAID.X ;  /* 0x00000000000479c3 */ /* 0x000e700000002500 */
[----:B------:R-:W1:Y:S01]  /*0050*/  LDC R0, c[0x0][0x360] ;  /* 0x0000d800ff007b82 */ /* 0x000e620000000800 */
[----:B0-----:R-:W-:-:S04]  /*0060*/  ISETP.GE.U32.AND P0, PT, R2, 0x1, PT ;  /* 0x000000010200780c */ /* 0x001fc80003f06070 */
[----:B------:R-:W-:Y:S01]  /*0070*/  ISETP.GE.AND.EX P0, PT, R3, RZ, PT, P0 ;  /* 0x000000ff0300720c */ /* 0x000fe20003f06300 */
[----:B-1----:R-:W-:-:S05]  /*0080*/  IMAD R0, R0, UR4, R5 ;  /* 0x0000000400007c24 */ /* 0x002fca000f8e0205 */
[----:B------:R-:W-:-:S07]  /*0090*/  PRMT R6, R0, 0x7610, R6 ;  /* 0x0000761000067816 */ /* 0x000fce0000000006 */
[----:B--2---:R-:W-:Y:S05]  /*00a0*/  @!P0 BRA `(.L_x_0) ;  /* 0x0000000400508947 */ /* 0x004fea0003800000 */
[----:B------:R-:W-:Y:S01]  /*00b0*/  LOP3.LUT R9, R2, 0x3, RZ, 0xc0, !PT ;  /* 0x0000000302097812 */ /* 0x000fe200078ec0ff */
[----:B------:R-:W-:Y:S01]  /*00c0*/  VIADD R10, R6, 0x20 ;  /* 0x00000020060a7836 */ /* 0x000fe20000000000 */
[----:B------:R-:W-:Y:S01]  /*00d0*/  LOP3.LUT R3, R3, 0x7fffffff, RZ, 0xc0, !PT ;  /* 0x7fffffff03037812 */ /* 0x000fe200078ec0ff */
[----:B------:R-:W-:Y:S01]  /*00e0*/  UMOV UR4, URZ ;  /* 0x000000ff00047c82 */ /* 0x000fe20008000000 */
[----:B------:R-:W-:Y:S01]  /*00f0*/  ISETP.NE.U32.AND P0, PT, R9, 0x2, PT ;  /* 0x000000020900780c */ /* 0x000fe20003f05070 */
[----:B------:R-:W-:Y:S01]  /*0100*/  UMOV UR5, URZ ;  /* 0x000000ff00057c82 */ /* 0x000fe20008000000 */
[----:B------:R-:W-:Y:S02]  /*0110*/  PRMT R5, R10, 0x9910, RZ ;  /* 0x000099100a057816 */ /* 0x000fe400000000ff */
[----:B------:R-:W-:Y:S02]  /*0120*/  ISETP.NE.AND.EX P0, PT, RZ, RZ, PT, P0 ;  /* 0x000000ffff00720c */ /* 0x000fe40003f05300 */
[----:B------:R-:W-:-:S02]  /*0130*/  LOP3.LUT R2, R2, 0xfffffffc, RZ, 0xc0, !PT ;  /* 0xfffffffc02027812 */ /* 0x000fc400078ec0ff */
[----:B------:R-:W-:Y:S02]  /*0140*/  SEL R4, R10, 0x1, P0 ;  /* 0x000000010a047807 */ /* 0x000fe40000000000 */
[----:B------:R-:W-:Y:S02]  /*0150*/  ISETP.NE.U32.AND P0, PT, R9, 0x1, PT ;  /* 0x000000010900780c */ /* 0x000fe40003f05070 */
[----:B------:R-:W-:Y:S01]  /*0160*/  PRMT R8, R4, 0x9910, RZ ;  /* 0x0000991004087816 */ /* 0x000fe200000000ff */
[----:B------:R-:W-:Y:S01]  /*0170*/  IMAD R4, R5, R5, RZ ;  /* 0x0000000505047224 */ /* 0x000fe200078e02ff */
[----:B------:R-:W-:-:S03]  /*0180*/  ISETP.NE.AND.EX P0, PT, RZ, RZ, PT, P0 ;  /* 0x000000ffff00720c */ /* 0x000fc60003f05300 */
[----:B------:R-:W-:Y:S01]  /*0190*/  IMAD R5, R5, R8, RZ ;  /* 0x0000000805057224 */ /* 0x000fe200078e02ff */
[----:B------:R-:W-:-:S04]  /*01a0*/  PRMT R4, R4, 0x9910, RZ ;  /* 0x0000991004047816 */ /* 0x000fc800000000ff */
[----:B------:R-:W-:-:S04]  /*01b0*/  SEL R5, R5, 0x1, P0 ;  /* 0x0000000105057807 */ /* 0x000fc80000000000 */
[----:B------:R-:W-:Y:S01]  /*01c0*/  PRMT R7, R5, 0x9910, RZ ;  /* 0x0000991005077816 */ /* 0x000fe200000000ff */
[----:B------:R-:W-:-:S04]  /*01d0*/  IMAD R5, R4, R4, RZ ;  /* 0x0000000404057224 */ /* 0x000fc800078e02ff */
[----:B------:R-:W-:-:S07]  /*01e0*/  IMAD.MOV.U32 R4, RZ, RZ, R7 ;  /* 0x000000ffff047224 */ /* 0x000fce00078e0007 */
.L_x_7:
[----:B------:R-:W0:Y:S02]  /*01f0*/  LDCU.64 UR8, c[0x0][0x380] ;  /* 0x00007000ff0877ac */ /* 0x000e240008000a00 */
[----:B0-----:R-:W-:-:S04]  /*0200*/  UISETP.GE.U32.AND UP0, UPT, UR8, 0x4, UPT ;  /* 0x000000040800788c */ /* 0x001fc8000bf06070 */
[----:B------:R-:W-:-:S09]  /*0210*/  UISETP.GE.U32.AND.EX UP0, UPT, UR9, URZ, UPT, UP0 ;  /* 0x000000ff0900728c */ /* 0x000fd2000bf06100 */
[----:B------:R-:W-:Y:S05]  /*0220*/  BRA.U !UP0, `(.L_x_1) ;  /* 0x0000000108b87547 */ /* 0x000fea000b800000 */
[----:B------:R-:W-:Y:S01]  /*0230*/  ISETP.GT.U32.AND P0, PT, R2, RZ, PT ;  /* 0x000000ff0200720c */ /* 0x000fe20003f04070 */
[----:B------:R-:W-:Y:S02]  /*0240*/  IMAD.MOV.U32 R7, RZ, RZ, R2 ;  /* 0x000000ffff077224 */ /* 0x000fe400078e0002 */
[----:B------:R-:W-:Y:S01]  /*0250*/  IMAD.MOV.U32 R8, RZ, RZ, R3 ;  /* 0x000000ffff087224 */ /* 0x000fe200078e0003 */
[----:B------:R-:W-:-:S13]  /*0260*/  ISETP.GT.AND.EX P0, PT, R3, RZ, PT, P0 ;  /* 0x000000ff0300720c */ /* 0x000fda0003f04300 */
[----:B------:R-:W-:Y:S05]  /*0270*/  @!P0 BRA `(.L_x_2) ;  /* 0x0000000000848947 */ /* 0x000fea0003800000 */
[----:B------:R-:W-:Y:S02]  /*0280*/  ISETP.GT.U32.AND P1, PT, R7, 0xc, PT ;  /* 0x0000000c0700780c */ /* 0x000fe40003f24070 */
[----:B------:R-:W-:Y:S02]  /*0290*/  PLOP3.LUT P0, PT, PT, PT, PT, 0x80, 0x8 ;  /* 0x000000000008781c */ /* 0x000fe40003f0f070 */
[----:B------:R-:W-:-:S13]  /*02a0*/  ISETP.GT.AND.EX P1, PT, R8, RZ, PT, P1 ;  /* 0x000000ff0800720c */ /* 0x000fda0003f24310 */
[----:B------:R-:W-:Y:S05]  /*02b0*/  @!P1 BRA `(.L_x_3) ;  /* 0x00000000003c9947 */ /* 0x000fea0003800000 */
[----:B------:R-:W-:Y:S02]  /*02c0*/  PLOP3.LUT P0, PT, PT, PT, PT, 0x8, 0x80 ;  /* 0x000000000080781c */ /* 0x000fe40003f0e170 */
[----:B------:R-:W-:-:S11]  /*02d0*/  PRMT R11, R5, 0x9910, RZ ;  /* 0x00009910050b7816 */ /* 0x000fd600000000ff */
.L_x_4:
[----:B------:R-:W-:Y:S02]  /*02e0*/  PRMT R6, R6, 0x9910, RZ ;  /* 0x0000991006067816 */ /* 0x000fe400000000ff */
[----:B------:R-:W-:-:S03]  /*02f0*/  IADD3 R7, P1, PT, R7, -0x10, RZ ;  /* 0xfffffff007077810 */ /* 0x000fc60007f3e0ff */
[----:B------:R-:W-:Y:S01]  /*0300*/  IMAD R6, R11, R6, RZ ;  /* 0x000000060b067224 */ /* 0x000fe200078e02ff */
[----:B------:R-:W-:Y:S02]  /*0310*/  IADD3.X R8, PT, PT, R8, -0x1, RZ, P1, !PT ;  /* 0xffffffff08087810 */ /* 0x000fe40000ffe4ff */
[----:B------:R-:W-:Y:S02]  /*0320*/  ISETP.GT.U32.AND P1, PT, R7, 0xc, PT ;  /* 0x0000000c0700780c */ /* 0x000fe40003f24070 */
[----:B------:R-:W-:Y:S02]  /*0330*/  PRMT R6, R6, 0x9910, RZ ;  /* 0x0000991006067816 */ /* 0x000fe400000000ff */
[----:B------:R-:W-:-:S03]  /*0340*/  ISETP.GT.AND.EX P1, PT, R8, RZ, PT, P1 ;  /* 0x000000ff0800720c */ /* 0x000fc60003f24310 */
[----:B------:R-:W-:-:S05]  /*0350*/  IMAD R6, R11, R6, RZ ;  /* 0x000000060b067224 */ /* 0x000fca00078e02ff */
[----:B------:R-:W-:-:S05]  /*0360*/  PRMT R6, R6, 0x9910, RZ ;  /* 0x0000991006067816 */ /* 0x000fca00000000ff */
[----:B------:R-:W-:-:S05]  /*0370*/  IMAD R6, R11, R6, RZ ;  /* 0x000000060b067224 */ /* 0x000fca00078e02ff */
[----:B------:R-:W-:-:S05]  /*0380*/  PRMT R6, R6, 0x9910, RZ ;  /* 0x0000991006067816 */ /* 0x000fca00000000ff */
[----:B------:R-:W-:Y:S01]  /*0390*/  IMAD R6, R11, R6, RZ ;  /* 0x000000060b067224 */ /* 0x000fe200078e02ff */
[----:B------:R-:W-:Y:S06]  /*03a0*/  @P1 BRA `(.L_x_4) ;  /* 0xfffffffc00cc1947 */ /* 0x000fec000383ffff */
.L_x_3:
[----:B------:R-:W-:-:S04]  /*03b0*/  ISETP.GT.U32.AND P1, PT, R7, 0x4, PT ;  /* 0x000000040700780c */ /* 0x000fc80003f24070 */
[----:B------:R-:W-:-:S13]  /*03c0*/  ISETP.GT.AND.EX P1, PT, R8, RZ, PT, P1 ;  /* 0x000000ff0800720c */ /* 0x000fda0003f24310 */
[----:B------:R-:W-:Y:S05]  /*03d0*/  @!P1 BRA `(.L_x_5) ;  /* 0x0000000000209947 */ /* 0x000fea0003800000 */
[----:B------:R-:W-:Y:S02]  /*03e0*/  PRMT R6, R6, 0x9910, RZ ;  /* 0x0000991006067816 */ /* 0x000fe400000000ff */
[----:B------:R-:W-:Y:S02]  /*03f0*/  PRMT R11, R5, 0x9910, RZ ;  /* 0x00009910050b7816 */ /* 0x000fe400000000ff */
[----:B------:R-:W-:Y:S02]  /*0400*/  IADD3 R7, P1, PT, R7, -0x8, RZ ;  /* 0xfffffff807077810 */ /* 0x000fe40007f3e0ff */
[----:B------:R-:W-:Y:S01]  /*0410*/  PLOP3.LUT P0, PT, PT, PT, PT, 0x8, 0x80 ;  /* 0x000000000080781c */ /* 0x000fe20003f0e170 */
[----:B------:R-:W-:Y:S01]  /*0420*/  IMAD R6, R6, R11, RZ ;  /* 0x0000000b06067224 */ /* 0x000fe200078e02ff */
[----:B------:R-:W-:-:S04]  /*0430*/  IADD3.X R8, PT, PT, R8, -0x1, RZ, P1, !PT ;  /* 0xffffffff08087810 */ /* 0x000fc80000ffe4ff */
[----:B------:R-:W-:-:S05]  /*0440*/  PRMT R6, R6, 0x9910, RZ ;  /* 0x0000991006067816 */ /* 0x000fca00000000ff */
[----:B------:R-:W-:-:S07]  /*0450*/  IMAD R6, R6, R11, RZ ;  /* 0x0000000b06067224 */ /* 0x000fce00078e02ff */
.L_x_5:
[----:B------:R-:W-:-:S04]  /*0460*/  ISETP.NE.U32.AND P1, PT, R7, RZ, PT ;  /* 0x000000ff0700720c */ /* 0x000fc80003f25070 */
[----:B------:R-:W-:-:S13]  /*0470*/  ISETP.NE.OR.EX P0, PT, R8, RZ, P0, P1 ;  /* 0x000000ff0800720c */ /* 0x000fda0000705710 */
[----:B------:R-:W-:Y:S05]  /*0480*/  @!P0 BRA `(.L_x_1) ;  /* 0x0000000000208947 */ /* 0x000fea0003800000 */
.L_x_2:
[----:B------:R-:W-:-:S07]  /*0490*/  PRMT R11, R5, 0x9910, RZ ;  /* 0x00009910050b7816 */ /* 0x000fce00000000ff */
.L_x_6:
[----:B------:R-:W-:Y:S02]  /*04a0*/  IADD3 R7, P0, PT, R7, -0x4, RZ ;  /* 0xfffffffc07077810 */ /* 0x000fe40007f1e0ff */
[----:B------:R-:W-:Y:S02]  /*04b0*/  PRMT R6, R6, 0x9910, RZ ;  /* 0x0000991006067816 */ /* 0x000fe400000000ff */
[----:B------:R-:W-:Y:S02]  /*04c0*/  IADD3.X R8, PT, PT, R8, -0x1, RZ, P0, !PT ;  /* 0xffffffff08087810 */ /* 0x000fe400007fe4ff */
[----:B------:R-:W-:Y:S01]  /*04d0*/  ISETP.NE.U32.AND P0, PT, R7, RZ, PT ;  /* 0x000000ff0700720c */ /* 0x000fe20003f05070 */
[----:B------:R-:W-:-:S03]  /*04e0*/  IMAD R6, R11, R6, RZ ;  /* 0x000000060b067224 */ /* 0x000fc600078e02ff */
[----:B------:R-:W-:-:S13]  /*04f0*/  ISETP.NE.AND.EX P0, PT, R8, RZ, PT, P0 ;  /* 0x000000ff0800720c */ /* 0x000fda0003f05300 */
[----:B------:R-:W-:Y:S05]  /*0500*/  @P0 BRA `(.L_x_6) ;  /* 0xfffffffc00e40947 */ /* 0x000fea000383ffff */
.L_x_1:
[----:B------:R-:W-:Y:S01]  /*0510*/  PRMT R8, R6, 0x7610, R8 ;  /* 0x0000761006087816 */ /* 0x000fe20000000008 */
[----:B------:R-:W-:Y:S01]  /*0520*/  UIADD3 UR4, UP0, UPT, UR4, 0x1, URZ ;  /* 0x0000000104047890 */ /* 0x000fe2000ff1e0ff */
[----:B------:R-:W-:Y:S02]  /*0530*/  ISETP.NE.U32.AND P0, PT, R9, RZ, PT ;  /* 0x000000ff0900720c */ /* 0x000fe40003f05070 */
[----:B------:R-:W-:Y:S01]  /*0540*/  PRMT R6, R10, 0x9910, RZ ;  /* 0x000099100a067816 */ /* 0x000fe200000000ff */
[----:B------:R-:W-:Y:S01]  /*0550*/  UIADD3.X UR5, UPT, UPT, URZ, UR5, URZ, UP0, !UPT ;  /* 0x00000005ff057290 */ /* 0x000fe200087fe4ff */
[----:B------:R-:W-:Y:S01]  /*0560*/  PRMT R7, R8, 0x9910, RZ ;  /* 0x0000991008077816 */ /* 0x000fe200000000ff */
[----:B------:R-:W-:Y:S01]  /*0570*/  UISETP.NE.U32.AND UP0, UPT, UR4, UR8, UPT ;  /* 0x000000080400728c */ /* 0x000fe2000bf05070 */
[----:B------:R-:W-:-:S03]  /*0580*/  ISETP.NE.AND.EX P0, PT, RZ, RZ, PT, P0 ;  /* 0x000000ffff00720c */ /* 0x000fc60003f05300 */
[----:B------:R-:W-:Y:S01]  /*0590*/  IMAD R6, R6, R7, RZ ;  /* 0x0000000706067224 */ /* 0x000fe200078e02ff */
[----:B------:R-:W-:-:S04]  /*05a0*/  UISETP.NE.AND.EX UP0, UPT, UR5, UR9, UPT, UP0 ;  /* 0x000000090500728c */ /* 0x000fc8000bf05300 */
[----:B------:R-:W-:-:S05]  /*05b0*/  PRMT R7, R6, 0x9910, RZ ;  /* 0x0000991006077816 */ /* 0x000fca00000000ff */
[----:B------:R-:W-:-:S05]  /*05c0*/  @P0 IMAD R8, R4, R7, RZ ;  /* 0x0000000704080224 */ /* 0x000fca00078e02ff */
[----:B------:R-:W-:Y:S01]  /*05d0*/  PRMT R6, R8, 0x7610, R6 ;  /* 0x0000761008067816 */ /* 0x000fe20000000006 */
[----:B------:R-:W-:Y:S06]  /*05e0*/  BRA.U UP0, `(.L_x_7) ;  /* 0xfffffffd00007547 */ /* 0x000fec000b83ffff */
.L_x_0:
[----:B------:R-:W0:Y:S01]  /*05f0*/  LDCU.128 UR8, c[0x0][0x390] ;  /* 0x00007200ff0877ac */ /* 0x000e220008000c00 */
[----:B------:R-:W-:Y:S02]  /*0600*/  SHF.R.S32.HI R3, RZ, 0x1f, R0 ;  /* 0x0000001fff037819 */ /* 0x000fe40000011400 */
[C---:B0-----:R-:W-:Y:S02]  /*0610*/  IADD3 R4, P0, PT, R0.reuse, UR8, RZ ;  /* 0x0000000800047c10 */ /* 0x041fe4000ff1e0ff */
[----:B------:R-:W-:Y:S02]  /*0620*/  IADD3 R2, P1, PT, R0, UR10, RZ ;  /* 0x0000000a00027c10 */ /* 0x000fe4000ff3e0ff */
[C---:B------:R-:W-:Y:S02]  /*0630*/  IADD3.X R5, PT, PT, R3.reuse, UR9, RZ, P0, !PT ;  /* 0x0000000903057c10 */ /* 0x040fe400087fe4ff */
[----:B------:R-:W-:-:S04]  /*0640*/  IADD3.X R3, PT, PT, R3, UR11, RZ, P1, !PT ;  /* 0x0000000b03037c10 */ /* 0x000fc80008ffe4ff */
[----:B------:R-:W2:Y:S04]  /*0650*/  LDG.E.U8 R5, desc[UR6][R4.64] ;  /* 0x0000000604057981 */ /* 0x000ea8000c1e1100 */
[----:B------:R-:W3:Y:S01]  /*0660*/  LDG.E.U8 R7, desc[UR6][R2.64] ;  /* 0x0000000602077981 */ /* 0x000ee2000c1e1100 */
[----:B--2---:R-:W-:-:S04]  /*0670*/  IMAD R6, R6, 0x2, R5 ;  /* 0x0000000206067824 */ /* 0x004fc800078e0205 */
[----:B---3--:R-:W-:-:S05]  /*0680*/  IMAD.IADD R7, R6, 0x1, R7 ;  /* 0x0000000106077824 */ /* 0x008fca00078e0207 */
[----:B------:R-:W-:Y:S01]  /*0690*/  STG.E.U8 desc[UR6][R2.64], R7 ;  /* 0x0000000702007986 */ /* 0x000fe2000c101106 */
[----:B------:R-:W-:Y:S05]  /*06a0*/  EXIT ;  /* 0x000000000000794d */ /* 0x000fea0003800000 */
.L_x_8:
[----:B------:R-:W-:-:S00]  /*06b0*/  BRA `(.L_x_8) ;  /* 0xfffffffc00fc7947 */ /* 0x000fc0000383ffff */
[----:B------:R-:W-:-:S00]  /*06c0*/  NOP ;  /* 0x0000000000007918 */ /* 0x000fc00000000000 */
        /* <DEDUP_REMOVED lines=11> */
.L_x_9:


//--------------------- .nv.shared.reserved.0     --------------------------
	.section	.nv.shared.reserved.0,"aw",@nobits
	.weak		__nv_reservedSMEM_offset_0_alias
	.size		__nv_reservedSMEM_offset_0_alias, 0, 64
	.other		__nv_reservedSMEM_offset_0_alias,@"STO_CUDA_RESERVED_SHARED STV_DEFAULT"
__nv_reservedSMEM_offset_0_alias:
	.zero		0
	.zero		64


//--------------------- .nv.constant0._Z3addlPhS_S_ --------------------------
	.section	.nv.constant0._Z3addlPhS_S_,"a",@progbits
	.sectionflags	@""
	.align	4
.nv.constant0._Z3addlPhS_S_:
	.zero		928


//--------------------- SYMBOLS --------------------------

	.type		.nv.reservedSmem.offset0,@object
	.size		.nv.reservedSmem.offset0,0x4
